	.headerflags	@"EF_CUDA_TEXMODE_UNIFIED EF_CUDA_64BIT_ADDRESS EF_CUDA_ACCELERATORS EF_CUDA_SM90 EF_CUDA_VIRTUAL_SM(EF_CUDA_SM90)"
	.elftype	@"ET_EXEC"


//--------------------- .nv.info                  --------------------------
	.section	.nv.info,"",@"SHT_CUDA_INFO"
	.align	4


	//----- nvinfo : EIATTR_REGCOUNT
	.align		4
        /*0000*/ 	.byte	0x04, 0x2f
        /*0002*/ 	.short	(.L_3 - .L_2)
	.align		4
.L_2:
        /*0004*/ 	.word	index@(triton_poi_fused__native_batch_norm_legit_no_training_relu_2)
        /*0008*/ 	.word	0x00000012


	//----- nvinfo : EIATTR_MIN_STACK_SIZE
	.align		4
.L_3:
        /*000c*/ 	.byte	0x04, 0x12
        /*000e*/ 	.short	(.L_5 - .L_4)
	.align		4
.L_4:
        /*0010*/ 	.word	index@(triton_poi_fused__native_batch_norm_legit_no_training_relu_2)
        /*0014*/ 	.word	0x00000000


	//----- nvinfo : EIATTR_FRAME_SIZE
	.align		4
.L_5:
        /*0018*/ 	.byte	0x04, 0x11
        /*001a*/ 	.short	(.L_7 - .L_6)
	.align		4
.L_6:
        /*001c*/ 	.word	index@(triton_poi_fused__native_batch_norm_legit_no_training_relu_2)
        /*0020*/ 	.word	0x00000000


	//----- nvinfo : EIATTR_MIN_STACK_SIZE
	.align		4
.L_7:
        /*0024*/ 	.byte	0x04, 0x12
        /*0026*/ 	.short	(.L_9 - .L_8)
	.align		4
.L_8:
        /*0028*/ 	.word	index@(triton_poi_fused__native_batch_norm_legit_no_training_relu_2)
        /*002c*/ 	.word	0x00000000
.L_9:


//--------------------- .nv.info.triton_poi_fused__native_batch_norm_legit_no_training_relu_2 --------------------------
	.section	.nv.info.triton_poi_fused__native_batch_norm_legit_no_training_relu_2,"",@"SHT_CUDA_INFO"
	.sectionflags	@""
	.align	4


	//----- nvinfo : EIATTR_CUDA_API_VERSION
	.align		4
        /*0000*/ 	.byte	0x04, 0x37
        /*0002*/ 	.short	(.L_11 - .L_10)
.L_10:
        /*0004*/ 	.word	0x0000007c


	//----- nvinfo : EIATTR_KPARAM_INFO
	.align		4
.L_11:
        /*0008*/ 	.byte	0x04, 0x17
        /*000a*/ 	.short	(.L_13 - .L_12)
.L_12:
        /*000c*/ 	.word	0x00000000
        /*0010*/ 	.short	0x0006
        /*0012*/ 	.short	0x0030
        /*0014*/ 	.byte	0x00, 0xf0, 0x11, 0x00


	//----- nvinfo : EIATTR_KPARAM_INFO
	.align		4
.L_13:
        /*0018*/ 	.byte	0x04, 0x17
        /*001a*/ 	.short	(.L_15 - .L_14)
.L_14:
        /*001c*/ 	.word	0x00000000
        /*0020*/ 	.short	0x0005
        /*0022*/ 	.short	0x0028
        /*0024*/ 	.byte	0x00, 0xf4, 0x21, 0x00


	//----- nvinfo : EIATTR_KPARAM_INFO
	.align		4
.L_15:
        /*0028*/ 	.byte	0x04, 0x17
        /*002a*/ 	.short	(.L_17 - .L_16)
.L_16:
        /*002c*/ 	.word	0x00000000
        /*0030*/ 	.short	0x0004
        /*0032*/ 	.short	0x0020
        /*0034*/ 	.byte	0x00, 0xf4, 0x21, 0x00


	//----- nvinfo : EIATTR_KPARAM_INFO
	.align		4
.L_17:
        /*0038*/ 	.byte	0x04, 0x17
        /*003a*/ 	.short	(.L_19 - .L_18)
.L_18:
        /*003c*/ 	.word	0x00000000
        /*0040*/ 	.short	0x0003
        /*0042*/ 	.short	0x0018
        /*0044*/ 	.byte	0x00, 0xf4, 0x21, 0x00


	//----- nvinfo : EIATTR_KPARAM_INFO
	.align		4
.L_19:
        /*0048*/ 	.byte	0x04, 0x17
        /*004a*/ 	.short	(.L_21 - .L_20)
.L_20:
        /*004c*/ 	.word	0x00000000
        /*0050*/ 	.short	0x0002
        /*0052*/ 	.short	0x0010
        /*0054*/ 	.byte	0x00, 0xf4, 0x21, 0x00


	//----- nvinfo : EIATTR_KPARAM_INFO
	.align		4
.L_21:
        /*0058*/ 	.byte	0x04, 0x17
        /*005a*/ 	.short	(.L_23 - .L_22)
.L_22:
        /*005c*/ 	.word	0x00000000
        /*0060*/ 	.short	0x0001
        /*0062*/ 	.short	0x0008
        /*0064*/ 	.byte	0x00, 0xf4, 0x21, 0x00


	//----- nvinfo : EIATTR_KPARAM_INFO
	.align		4
.L_23:
        /*0068*/ 	.byte	0x04, 0x17
        /*006a*/ 	.short	(.L_25 - .L_24)
.L_24:
        /*006c*/ 	.word	0x00000000
        /*0070*/ 	.short	0x0000
        /*0072*/ 	.short	0x0000
        /*0074*/ 	.byte	0x00, 0xf4, 0x21, 0x00


	//----- nvinfo : EIATTR_SPARSE_MMA_MASK
	.align		4
.L_25:
        /*0078*/ 	.byte	0x03, 0x50
        /*007a*/ 	.short	0x0000


	//----- nvinfo : EIATTR_MAXREG_COUNT
	.align		4
        /*007c*/ 	.byte	0x03, 0x1b
        /*007e*/ 	.short	0x00ff


	//----- nvinfo : EIATTR_EXIT_INSTR_OFFSETS
	.align		4
        /*0080*/ 	.byte	0x04, 0x1c
        /*0082*/ 	.short	(.L_27 - .L_26)


	//   ....[0]....
.L_26:
        /*0084*/ 	.word	0x000003d0


	//----- nvinfo : EIATTR_REQNTID
	.align		4
.L_27:
        /*0088*/ 	.byte	0x04, 0x10
        /*008a*/ 	.short	(.L_29 - .L_28)
.L_28:
        /*008c*/ 	.word	0x00000080
        /*0090*/ 	.word	0x00000001
        /*0094*/ 	.word	0x00000001


	//----- nvinfo : EIATTR_CBANK_PARAM_SIZE
	.align		4
.L_29:
        /*0098*/ 	.byte	0x03, 0x19
        /*009a*/ 	.short	0x0034


	//----- nvinfo : EIATTR_PARAM_CBANK
	.align		4
        /*009c*/ 	.byte	0x04, 0x0a
        /*009e*/ 	.short	(.L_31 - .L_30)
	.align		4
.L_30:
        /*00a0*/ 	.word	index@(.nv.constant0.triton_poi_fused__native_batch_norm_legit_no_training_relu_2)
        /*00a4*/ 	.short	0x0210
        /*00a6*/ 	.short	0x0034


	//----- nvinfo : EIATTR_SW_WAR
	.align		4
.L_31:
        /*00a8*/ 	.byte	0x04, 0x36
        /*00aa*/ 	.short	(.L_33 - .L_32)
.L_32:
        /*00ac*/ 	.word	0x00000008
.L_33:


//--------------------- .nv.callgraph             --------------------------
	.section	.nv.callgraph,"",@"SHT_CUDA_CALLGRAPH"
	.align	4
	.sectionentsize	8
	.align		4
        /*0000*/ 	.word	0x00000000
	.align		4
        /*0004*/ 	.word	0xffffffff
	.align		4
        /*0008*/ 	.word	0x00000000
	.align		4
        /*000c*/ 	.word	0xfffffffe
	.align		4
        /*0010*/ 	.word	0x00000000
	.align		4
        /*0014*/ 	.word	0xfffffffd
	.align		4
        /*0018*/ 	.word	0x00000000
	.align		4
        /*001c*/ 	.word	0xfffffffc


//--------------------- .nv.constant4             --------------------------
	.section	.nv.constant4,"a",@progbits
	.align	8
	.align		8
.nv.constant4:
        /*0000*/ 	.dword	_$_str
	.align		8
        /*0008*/ 	.dword	_$_str_$_2


//--------------------- .text.triton_poi_fused__native_batch_norm_legit_no_training_relu_2 --------------------------
	.section	.text.triton_poi_fused__native_batch_norm_legit_no_training_relu_2,"ax",@progbits
	.align	128
        .global         triton_poi_fused__native_batch_norm_legit_no_training_relu_2
        .type           triton_poi_fused__native_batch_norm_legit_no_training_relu_2,@function
        .size           triton_poi_fused__native_batch_norm_legit_no_training_relu_2,(.L_x_1 - triton_poi_fused__native_batch_norm_legit_no_training_relu_2)
        .other          triton_poi_fused__native_batch_norm_legit_no_training_relu_2,@"STO_CUDA_ENTRY STV_DEFAULT"
triton_poi_fused__native_batch_norm_legit_no_training_relu_2:
.text.triton_poi_fused__native_batch_norm_legit_no_training_relu_2:
[----:B------:R-:W-:Y:S01]  /*0000*/  LDC R1, c[0x0][0x28] ;  /* 0x00000a00ff017b82 */ /* 0x000fe20000000800 */
[----:B------:R-:W1:Y:S07]  /*0010*/  S2R R0, SR_TID.X ;  /* 0x0000000000007919 */ /* 0x000e6e0000002100 */
[----:B------:R-:W2:Y:S01]  /*0020*/  LDC.64 R2, c[0x0][0x220] ;  /* 0x00008800ff027b82 */ /* 0x000ea20000000a00 */
[----:B------:R-:W-:Y:S01]  /*0030*/  ULDC.64 UR4, c[0x0][0x208] ;  /* 0x0000820000047ab9 */ /* 0x000fe20000000a00 */
[----:B------:R-:W3:Y:S06]  /*0040*/  S2R R7, SR_CTAID.X ;  /* 0x0000000000077919 */ /* 0x000eec0000002500 */
[----:B------:R-:W4:Y:S08]  /*0050*/  LDC.64 R8, c[0x0][0x228] ;  /* 0x00008a00ff087b82 */ /* 0x000f300000000a00 */
[----:B------:R-:W5:Y:S01]  /*0060*/  LDC.64 R10, c[0x0][0x230] ;  /* 0x00008c00ff0a7b82 */ /* 0x000f620000000a00 */
[----:B-1----:R-:W-:-:S02]  /*0070*/  SHF.L.U32 R0, R0, 0x1, RZ ;  /* 0x0000000100007819 */ /* 0x002fc400000006ff */
[----:B---3--:R-:W-:Y:S02]  /*0080*/  SHF.R.S32.HI R5, RZ, 0x17, R7 ;  /* 0x00000017ff057819 */ /* 0x008fe40000011407 */
[----:B------:R-:W-:Y:S02]  /*0090*/  LOP3.LUT R0, R0, 0xfe, RZ, 0xc0, !PT ;  /* 0x000000fe00007812 */ /* 0x000fe400078ec0ff */
[----:B------:R-:W-:Y:S02]  /*00a0*/  SGXT R5, R5, 0x1 ;  /* 0x000000010505781a */ /* 0x000fe40000000200 */
[----:B------:R-:W-:Y:S02]  /*00b0*/  LEA R0, R7, R0, 0x8 ;  /* 0x0000000007007211 */ /* 0x000fe400078e40ff */
[----:B------:R-:W1:Y:S02]  /*00c0*/  LDC.64 R6, c[0x0][0x218] ;  /* 0x00008600ff067b82 */ /* 0x000e640000000a00 */
[----:B------:R-:W-:-:S04]  /*00d0*/  LEA.HI R5, R5, R0, RZ, 0x3 ;  /* 0x0000000005057211 */ /* 0x000fc800078f18ff */
[----:B------:R-:W-:-:S04]  /*00e0*/  LOP3.LUT R5, R5, 0xfffffff8, RZ, 0xc0, !PT ;  /* 0xfffffff805057812 */ /* 0x000fc800078ec0ff */
[----:B------:R-:W-:Y:S02]  /*00f0*/  IADD3 R13, R0, -R5, RZ ;  /* 0x80000005000d7210 */ /* 0x000fe40007ffe0ff */
[----:B------:R-:W3:Y:S03]  /*0100*/  LDC.64 R4, c[0x0][0x210] ;  /* 0x00008400ff047b82 */ /* 0x000ee60000000a00 */
[----:B--2---:R-:W-:-:S06]  /*0110*/  IMAD.WIDE R2, R13, 0x4, R2 ;  /* 0x000000040d027825 */ /* 0x004fcc00078e0202 */
[----:B------:R-:W2:Y:S01]  /*0120*/  LDG.E.EL.64 R2, desc[UR4][R2.64] ;  /* 0x0000000402027981 */ /* 0x000ea2000c2e1b00 */
[----:B-1----:R-:W-:-:S04]  /*0130*/  IMAD.WIDE R6, R13, 0x4, R6 ;  /* 0x000000040d067825 */ /* 0x002fc800078e0206 */
[C---:B----4-:R-:W-:Y:S02]  /*0140*/  IMAD.WIDE R8, R13.reuse, 0x4, R8 ;  /* 0x000000040d087825 */ /* 0x050fe400078e0208 */
[----:B------:R-:W4:Y:S02]  /*0150*/  LDG.E.EL.64 R6, desc[UR4][R6.64] ;  /* 0x0000000406067981 */ /* 0x000f24000c2e1b00 */
[----:B-----5:R-:W-:Y:S02]  /*0160*/  IMAD.WIDE R10, R13, 0x4, R10 ;  /* 0x000000040d0a7825 */ /* 0x020fe400078e020a */
[----:B------:R-:W5:Y:S02]  /*0170*/  LDG.E.EL.64 R8, desc[UR4][R8.64] ;  /* 0x0000000408087981 */ /* 0x000f64000c2e1b00 */
[----:B---3--:R-:W-:Y:S02]  /*0180*/  IMAD.WIDE R4, R0, 0x4, R4 ;  /* 0x0000000400047825 */ /* 0x008fe400078e0204 */
[----:B------:R-:W5:Y:S04]  /*0190*/  LDG.E.EL.64 R10, desc[UR4][R10.64] ;  /* 0x000000040a0a7981 */ /* 0x000f68000c2e1b00 */
[----:B------:R-:W4:Y:S01]  /*01a0*/  LDG.E.64 R4, desc[UR4][R4.64] ;  /* 0x0000000404047981 */ /* 0x000f22000c1e1b00 */
[----:B------:R-:W-:Y:S01]  /*01b0*/  HFMA2.MMA R14, -RZ, RZ, 1.625, 0 ;  /* 0x3e800000ff0e7435 */ /* 0x000fe200000001ff */
[----:B--2---:R-:W-:Y:S01]  /*01c0*/  FADD R2, R2, 9.9999997473787516356e-06 ;  /* 0x3727c5ac02027421 */ /* 0x004fe20000000000 */
[----:B------:R-:W-:-:S03]  /*01d0*/  FADD R3, R3, 9.9999997473787516356e-06 ;  /* 0x3727c5ac03037421 */ /* 0x000fc60000000000 */
[----:B------:R-:W1:Y:S08]  /*01e0*/  MUFU.SQRT R12, R2 ;  /* 0x00000002000c7308 */ /* 0x000e700000002000 */
[----:B------:R2:W3:Y:S01]  /*01f0*/  MUFU.SQRT R13, R3 ;  /* 0x00000003000d7308 */ /* 0x0004e20000002000 */
[C---:B-1----:R-:W-:Y:S02]  /*0200*/  FSETP.GT.AND P0, PT, R12.reuse, 8.50705917302346158658e+37, PT ;  /* 0x7e8000000c00780b */ /* 0x042fe40003f04000 */
[----:B------:R-:W-:Y:S01]  /*0210*/  FSETP.GEU.AND P2, PT, R12, 1.175494350822287508e-38, PT ;  /* 0x008000000c00780b */ /* 0x000fe20003f4e000 */
[----:B--2---:R-:W1:Y:S01]  /*0220*/  LDC.64 R2, c[0x0][0x238] ;  /* 0x00008e00ff027b82 */ /* 0x004e620000000a00 */
[----:B---3--:R-:W-:-:S02]  /*0230*/  FSETP.GT.AND P1, PT, R13, 8.50705917302346158658e+37, PT ;  /* 0x7e8000000d00780b */ /* 0x008fc40003f24000 */
[----:B------:R-:W-:-:S07]  /*0240*/  FSETP.GEU.AND P3, PT, R13, 1.175494350822287508e-38, PT ;  /* 0x008000000d00780b */ /* 0x000fce0003f6e000 */
[----:B------:R-:W-:-:S04]  /*0250*/  @P0 FMUL R12, R12, 0.25 ;  /* 0x3e8000000c0c0820 */ /* 0x000fc80000400000 */
[----:B------:R-:W-:Y:S01]  /*0260*/  @!P2 FMUL R12, R12, 16777216 ;  /* 0x4b8000000c0ca820 */ /* 0x000fe20000400000 */
[----:B------:R-:W-:-:S04]  /*0270*/  @P1 FMUL R13, R13, 0.25 ;  /* 0x3e8000000d0d1820 */ /* 0x000fc80000400000 */
[----:B------:R-:W-:Y:S01]  /*0280*/  @!P3 FMUL R13, R13, 16777216 ;  /* 0x4b8000000d0db820 */ /* 0x000fe20000400000 */
[----:B------:R-:W2:Y:S01]  /*0290*/  MUFU.RCP R12, R12 ;  /* 0x0000000c000c7308 */ /* 0x000ea20000001000 */
[----:B------:R-:W-:-:S07]  /*02a0*/  FSEL R15, R14, 1, P0 ;  /* 0x3f8000000e0f7808 */ /* 0x000fce0000000000 */
[----:B------:R-:W3:Y:S01]  /*02b0*/  MUFU.RCP R13, R13 ;  /* 0x0000000d000d7308 */ /* 0x000ee20000001000 */
[----:B------:R-:W-:Y:S01]  /*02c0*/  FSEL R14, R14, 1, P1 ;  /* 0x3f8000000e0e7808 */ /* 0x000fe20000800000 */
[----:B------:R-:W-:-:S04]  /*02d0*/  @!P2 FMUL R15, R15, 16777216 ;  /* 0x4b8000000f0fa820 */ /* 0x000fc80000400000 */
[----:B------:R-:W-:Y:S01]  /*02e0*/  @!P3 FMUL R14, R14, 16777216 ;  /* 0x4b8000000e0eb820 */ /* 0x000fe20000400000 */
[----:B----4-:R-:W-:Y:S01]  /*02f0*/  FADD R5, R5, -R7 ;  /* 0x8000000705057221 */ /* 0x010fe20000000000 */
[----:B------:R-:W-:Y:S01]  /*0300*/  FADD R4, R4, -R6 ;  /* 0x8000000604047221 */ /* 0x000fe20000000000 */
[----:B--2---:R-:W-:Y:S01]  /*0310*/  FMUL R15, R12, R15 ;  /* 0x0000000f0c0f7220 */ /* 0x004fe20000400000 */
[----:B---3--:R-:W-:-:S03]  /*0320*/  FMUL R14, R13, R14 ;  /* 0x0000000e0d0e7220 */ /* 0x008fc60000400000 */
[----:B------:R-:W-:Y:S01]  /*0330*/  FMUL R15, R4, R15 ;  /* 0x0000000f040f7220 */ /* 0x000fe20000400000 */
[----:B------:R-:W-:-:S03]  /*0340*/  FMUL R14, R5, R14 ;  /* 0x0000000e050e7220 */ /* 0x000fc60000400000 */
[----:B-----5:R-:W-:Y:S01]  /*0350*/  FFMA R8, R8, R15, R10 ;  /* 0x0000000f08087223 */ /* 0x020fe2000000000a */
[----:B------:R-:W-:-:S04]  /*0360*/  FFMA R9, R9, R14, R11 ;  /* 0x0000000e09097223 */ /* 0x000fc8000000000b */
[----:B------:R-:W-:Y:S02]  /*0370*/  FSETP.GEU.AND P0, PT, R8, RZ, PT ;  /* 0x000000ff0800720b */ /* 0x000fe40003f0e000 */
[C---:B------:R-:W-:Y:S01]  /*0380*/  FSETP.GEU.AND P1, PT, R9.reuse, RZ, PT ;  /* 0x000000ff0900720b */ /* 0x040fe20003f2e000 */
[----:B-1----:R-:W-:Y:S01]  /*0390*/  IMAD.WIDE R2, R0, 0x4, R2 ;  /* 0x0000000400027825 */ /* 0x002fe200078e0202 */
[----:B------:R-:W-:Y:S02]  /*03a0*/  FSEL R8, R8, RZ, P0 ;  /* 0x000000ff08087208 */ /* 0x000fe40000000000 */
[----:B------:R-:W-:-:S05]  /*03b0*/  FSEL R9, R9, RZ, P1 ;  /* 0x000000ff09097208 */ /* 0x000fca0000800000 */
[----:B------:R-:W-:Y:S01]  /*03c0*/  STG.E.64 desc[UR4][R2.64], R8 ;  /* 0x0000000802007986 */ /* 0x000fe2000c101b04 */
[----:B------:R-:W-:Y:S05]  /*03d0*/  EXIT ;  /* 0x000000000000794d */ /* 0x000fea0003800000 */
.L_x_0:
[----:B------:R-:W-:-:S00]  /*03e0*/  BRA `(.L_x_0) ;  /* 0xfffffffc00fc7947 */ /* 0x000fc0000383ffff */
[----:B------:R-:W-:-:S00]  /*03f0*/  NOP ;  /* 0x0000000000007918 */ /* 0x000fc00000000000 */
        /* <DEDUP_REMOVED lines=8> */
.L_x_1:


//--------------------- .nv.global.init           --------------------------
	.section	.nv.global.init,"aw",@progbits
.nv.global.init:
	.type		_$_str,@object
	.size		_$_str,(_$_str_$_2 - _$_str)
_$_str:
        /*0000*/ 	.byte	0x5f, 0x5f, 0x43, 0x55, 0x44, 0x41, 0x5f, 0x46, 0x54, 0x5a, 0x00
	.type		_$_str_$_2,@object
	.size		_$_str_$_2,(.L_1 - _$_str_$_2)
_$_str_$_2:
        /*000b*/ 	.byte	0x5f, 0x5f, 0x43, 0x55, 0x44, 0x41, 0x5f, 0x50, 0x52, 0x45, 0x43, 0x5f, 0x53, 0x51, 0x52, 0x54
        /*001b*/ 	.byte	0x00
.L_1:


//--------------------- .nv.constant0.triton_poi_fused__native_batch_norm_legit_no_training_relu_2 --------------------------
	.section	.nv.constant0.triton_poi_fused__native_batch_norm_legit_no_training_relu_2,"a",@progbits
	.sectionflags	@""
	.align	4
.nv.constant0.triton_poi_fused__native_batch_norm_legit_no_training_relu_2:
	.zero		580
